//
// Generated by NVIDIA NVVM Compiler
//
// Compiler Build ID: CL-36424714
// Cuda compilation tools, release 13.0, V13.0.88
// Based on NVVM 20.0.0
//

.version 9.0
.target sm_100
.address_size 64

	// .globl	_Z29reductionSequentialAddressingPfS_
// _ZZ29reductionSequentialAddressingPfS_E4psum has been demoted

.visible .entry _Z29reductionSequentialAddressingPfS_(
	.param .u64 .ptr .align 1 _Z29reductionSequentialAddressingPfS__param_0,
	.param .u64 .ptr .align 1 _Z29reductionSequentialAddressingPfS__param_1
)
{
	.reg .pred 	%p<5>;
	.reg .b32 	%r<16>;
	.reg .b32 	%f<8>;
	.reg .b64 	%rd<11>;
	// demoted variable
	.shared .align 4 .b8 _ZZ29reductionSequentialAddressingPfS_E4psum[64];
	ld.param.u64 	%rd2, [_Z29reductionSequentialAddressingPfS__param_0];
	ld.param.u64 	%rd1, [_Z29reductionSequentialAddressingPfS__param_1];
	cvta.to.global.u64 	%rd3, %rd2;
	mov.u32 	%r1, %ctaid.x;
	mov.u32 	%r15, %ntid.x;
	mul.lo.s32 	%r7, %r15, %r1;
	shl.b32 	%r8, %r7, 1;
	mov.u32 	%r3, %tid.x;
	add.s32 	%r9, %r8, %r3;
	mul.wide.s32 	%rd4, %r9, 4;
	add.s64 	%rd5, %rd3, %rd4;
	ld.global.f32 	%f1, [%rd5];
	add.s32 	%r10, %r9, %r15;
	mul.wide.u32 	%rd6, %r10, 4;
	add.s64 	%rd7, %rd3, %rd6;
	ld.global.f32 	%f2, [%rd7];
	add.f32 	%f3, %f1, %f2;
	shl.b32 	%r11, %r3, 2;
	mov.u32 	%r12, _ZZ29reductionSequentialAddressingPfS_E4psum;
	add.s32 	%r4, %r12, %r11;
	st.shared.f32 	[%r4], %f3;
	bar.sync 	0;
	setp.lt.u32 	%p1, %r15, 2;
	@%p1 bra 	$L__BB0_4;
$L__BB0_1:
	shr.u32 	%r6, %r15, 1;
	setp.ge.u32 	%p2, %r3, %r6;
	@%p2 bra 	$L__BB0_3;
	shl.b32 	%r13, %r6, 2;
	add.s32 	%r14, %r4, %r13;
	ld.shared.f32 	%f4, [%r14];
	ld.shared.f32 	%f5, [%r4];
	add.f32 	%f6, %f4, %f5;
	st.shared.f32 	[%r4], %f6;
$L__BB0_3:
	bar.sync 	0;
	setp.gt.u32 	%p3, %r15, 3;
	mov.u32 	%r15, %r6;
	@%p3 bra 	$L__BB0_1;
$L__BB0_4:
	setp.ne.s32 	%p4, %r3, 0;
	@%p4 bra 	$L__BB0_6;
	ld.shared.f32 	%f7, [_ZZ29reductionSequentialAddressingPfS_E4psum];
	cvta.to.global.u64 	%rd8, %rd1;
	mul.wide.u32 	%rd9, %r1, 4;
	add.s64 	%rd10, %rd8, %rd9;
	st.global.f32 	[%rd10], %f7;
$L__BB0_6:
	ret;

}


// ===== COMPILED SASS (sm_100) =====

	.target	sm_100

	.elftype	@"ET_EXEC"


//--------------------- .note.nv.tkinfo           --------------------------
	.section	.note.nv.tkinfo,"",@"SHT_NOTE"
	.sectionflags	@"SHF_NOTE_NV_TKINFO"
	.tkinfo
        /*0018*/ 	.word	0x00000002
        /*0030*/ 	.string	""
        /*0030*/ 	.string	"ptxas"
        /*0030*/ 	.string	"Cuda compilation tools, release 13.0, V13.0.88"
        /*0030*/ 	.string	"Build cuda_13.0.r13.0/compiler.36424714_0"
        /*0030*/ 	.string	"-arch sm_100 -m 64 "



//--------------------- .note.nv.cuinfo           --------------------------
	.section	.note.nv.cuinfo,"",@"SHT_NOTE"
	.sectionflags	@"SHF_NOTE_NV_CUINFO"
        /*0018*/ 	.short	0x0002
        /*001a*/ 	.short	0x0064
        /*001c*/ 	.short	0x0082
	.zero		2


//--------------------- .nv.info                  --------------------------
	.section	.nv.info,"",@"SHT_CUDA_INFO"
	.align	4


	//----- nvinfo : EIATTR_REGCOUNT
	.align		4
        /*0000*/ 	.byte	0x04, 0x2f
        /*0002*/ 	.short	(.L_1 - .L_0)
	.align		4
.L_0:
        /*0004*/ 	.word	index@(_Z29reductionSequentialAddressingPfS_)
        /*0008*/ 	.word	0x0000000e


	//----- nvinfo : EIATTR_FRAME_SIZE
	.align		4
.L_1:
        /*000c*/ 	.byte	0x04, 0x11
        /*000e*/ 	.short	(.L_3 - .L_2)
	.align		4
.L_2:
        /*0010*/ 	.word	index@(_Z29reductionSequentialAddressingPfS_)
        /*0014*/ 	.word	0x00000000


	//----- nvinfo : EIATTR_MIN_STACK_SIZE
	.align		4
.L_3:
        /*0018*/ 	.byte	0x04, 0x12
        /*001a*/ 	.short	(.L_5 - .L_4)
	.align		4
.L_4:
        /*001c*/ 	.word	index@(_Z29reductionSequentialAddressingPfS_)
        /*0020*/ 	.word	0x00000000
.L_5:


//--------------------- .nv.compat                --------------------------
	.section	.nv.compat,"",@"SHT_CUDA_COMPAT_INFO"
	.align	4
        /*0000*/ 	.byte	0x02, 0x09, 0x00, 0x00, 0x02, 0x02, 0x01, 0x00, 0x02, 0x05, 0x05, 0x00, 0x03, 0x07, 0x01, 0x01
        /*0010*/ 	.byte	0x02, 0x03, 0x00, 0x00, 0x02, 0x06, 0x01, 0x00, 0x04, 0x0b, 0x08, 0x00, 0x09, 0x00, 0x00, 0x00
        /*0020*/ 	.byte	0x00, 0x00, 0x00, 0x00


//--------------------- .nv.info._Z29reductionSequentialAddressingPfS_ --------------------------
	.section	.nv.info._Z29reductionSequentialAddressingPfS_,"",@"SHT_CUDA_INFO"
	.sectionflags	@""
	.align	4


	//----- nvinfo : EIATTR_CUDA_API_VERSION
	.align		4
        /*0000*/ 	.byte	0x04, 0x37
        /*0002*/ 	.short	(.L_7 - .L_6)
.L_6:
        /*0004*/ 	.word	0x00000082


	//----- nvinfo : EIATTR_KPARAM_INFO
	.align		4
.L_7:
        /*0008*/ 	.byte	0x04, 0x17
        /*000a*/ 	.short	(.L_9 - .L_8)
.L_8:
        /*000c*/ 	.word	0x00000000
        /*0010*/ 	.short	0x0001
        /*0012*/ 	.short	0x0008
        /*0014*/ 	.byte	0x00, 0xf5, 0x21, 0x00


	//----- nvinfo : EIATTR_KPARAM_INFO
	.align		4
.L_9:
        /*0018*/ 	.byte	0x04, 0x17
        /*001a*/ 	.short	(.L_11 - .L_10)
.L_10:
        /*001c*/ 	.word	0x00000000
        /*0020*/ 	.short	0x0000
        /*0022*/ 	.short	0x0000
        /*0024*/ 	.byte	0x00, 0xf5, 0x21, 0x00


	//----- nvinfo : EIATTR_SPARSE_MMA_MASK
	.align		4
.L_11:
        /*0028*/ 	.byte	0x03, 0x50
        /*002a*/ 	.short	0x0000


	//----- nvinfo : EIATTR_MAXREG_COUNT
	.align		4
        /*002c*/ 	.byte	0x03, 0x1b
        /*002e*/ 	.short	0x00ff


	//----- nvinfo : EIATTR_NUM_BARRIERS
	.align		4
        /*0030*/ 	.byte	0x02, 0x4c
        /*0032*/ 	.byte	0x01
	.zero		1


	//----- nvinfo : EIATTR_MERCURY_ISA_VERSION
	.align		4
        /*0034*/ 	.byte	0x03, 0x5f
        /*0036*/ 	.short	0x0101


	//----- nvinfo : EIATTR_VRC_CTA_INIT_COUNT
	.align		4
        /*0038*/ 	.byte	0x02, 0x4a
	.zero		1
	.zero		1


	//----- nvinfo : EIATTR_EXIT_INSTR_OFFSETS
	.align		4
        /*003c*/ 	.byte	0x04, 0x1c
        /*003e*/ 	.short	(.L_13 - .L_12)


	//   ....[0]....
.L_12:
        /*0040*/ 	.word	0x00000230


	//   ....[1]....
        /*0044*/ 	.word	0x000002b0


	//----- nvinfo : EIATTR_CBANK_PARAM_SIZE
	.align		4
.L_13:
        /*0048*/ 	.byte	0x03, 0x19
        /*004a*/ 	.short	0x0010


	//----- nvinfo : EIATTR_PARAM_CBANK
	.align		4
        /*004c*/ 	.byte	0x04, 0x0a
        /*004e*/ 	.short	(.L_15 - .L_14)
	.align		4
.L_14:
        /*0050*/ 	.word	index@(.nv.constant0._Z29reductionSequentialAddressingPfS_)
        /*0054*/ 	.short	0x0380
        /*0056*/ 	.short	0x0010


	//----- nvinfo : EIATTR_SW_WAR
	.align		4
.L_15:
        /*0058*/ 	.byte	0x04, 0x36
        /*005a*/ 	.short	(.L_17 - .L_16)
.L_16:
        /*005c*/ 	.word	0x00000008
.L_17:


//--------------------- .nv.callgraph             --------------------------
	.section	.nv.callgraph,"",@"SHT_CUDA_CALLGRAPH"
	.align	4
	.sectionentsize	8
	.align		4
        /*0000*/ 	.word	0x00000000
	.align		4
        /*0004*/ 	.word	0xffffffff
	.align		4
        /*0008*/ 	.word	0x00000000
	.align		4
        /*000c*/ 	.word	0xfffffffe
	.align		4
        /*0010*/ 	.word	0x00000000
	.align		4
        /*0014*/ 	.word	0xfffffffd
	.align		4
        /*0018*/ 	.word	0x00000000
	.align		4
        /*001c*/ 	.word	0xfffffffc


//--------------------- .text._Z29reductionSequentialAddressingPfS_ --------------------------
	.section	.text._Z29reductionSequentialAddressingPfS_,"ax",@progbits
	.align	128
        .global         _Z29reductionSequentialAddressingPfS_
        .type           _Z29reductionSequentialAddressingPfS_,@function
        .size           _Z29reductionSequentialAddressingPfS_,(.L_x_3 - _Z29reductionSequentialAddressingPfS_)
        .other          _Z29reductionSequentialAddressingPfS_,@"STO_CUDA_ENTRY STV_DEFAULT"
_Z29reductionSequentialAddressingPfS_:
.text._Z29reductionSequentialAddressingPfS_:
[----:B------:R-:W-:Y:S01]  /*0000*/  LDC R1, c[0x0][0x37c] ;  /* 0x0000df00ff017b82 */ /* 0x000fe20000000800 */
[----:B------:R-:W0:Y:S01]  /*0010*/  S2R R9, SR_CTAID.X ;  /* 0x0000000000097919 */ /* 0x000e220000002500 */
[----:B------:R-:W0:Y:S06]  /*0020*/  LDCU UR8, c[0x0][0x360] ;  /* 0x00006c00ff0877ac */ /* 0x000e2c0008000800 */
[----:B------:R-:W1:Y:S01]  /*0030*/  LDC.64 R4, c[0x0][0x380] ;  /* 0x0000e000ff047b82 */ /* 0x000e620000000a00 */
[----:B------:R-:W2:Y:S01]  /*0040*/  S2R R11, SR_TID.X ;  /* 0x00000000000b7919 */ /* 0x000ea20000002100 */
[----:B------:R-:W3:Y:S01]  /*0050*/  LDCU.64 UR6, c[0x0][0x358] ;  /* 0x00006b00ff0677ac */ /* 0x000ee20008000a00 */
[----:B0-----:R-:W-:-:S05]  /*0060*/  IMAD R0, R9, UR8, RZ ;  /* 0x0000000809007c24 */ /* 0x001fca000f8e02ff */
[----:B--2---:R-:W-:-:S04]  /*0070*/  LEA R3, R0, R11, 0x1 ;  /* 0x0000000b00037211 */ /* 0x004fc800078e08ff */
[C---:B------:R-:W-:Y:S01]  /*0080*/  IADD3 R7, PT, PT, R3.reuse, UR8, RZ ;  /* 0x0000000803077c10 */ /* 0x040fe2000fffe0ff */
[----:B-1----:R-:W-:-:S04]  /*0090*/  IMAD.WIDE R2, R3, 0x4, R4 ;  /* 0x0000000403027825 */ /* 0x002fc800078e0204 */
[----:B------:R-:W-:Y:S02]  /*00a0*/  IMAD.WIDE.U32 R4, R7, 0x4, R4 ;  /* 0x0000000407047825 */ /* 0x000fe400078e0004 */
[----:B---3--:R-:W2:Y:S04]  /*00b0*/  LDG.E R2, desc[UR6][R2.64] ;  /* 0x0000000602027981 */ /* 0x008ea8000c1e1900 */
[----:B------:R-:W2:Y:S01]  /*00c0*/  LDG.E R5, desc[UR6][R4.64] ;  /* 0x0000000604057981 */ /* 0x000ea2000c1e1900 */
[----:B------:R-:W0:Y:S01]  /*00d0*/  S2UR UR5, SR_CgaCtaId ;  /* 0x00000000000579c3 */ /* 0x000e220000008800 */
[----:B------:R-:W-:Y:S01]  /*00e0*/  UMOV UR4, 0x400 ;  /* 0x0000040000047882 */ /* 0x000fe20000000000 */
[----:B------:R-:W-:Y:S01]  /*00f0*/  UISETP.GE.U32.AND UP0, UPT, UR8, 0x2, UPT ;  /* 0x000000020800788c */ /* 0x000fe2000bf06070 */
[----:B------:R-:W-:Y:S01]  /*0100*/  ISETP.NE.AND P0, PT, R11, RZ, PT ;  /* 0x000000ff0b00720c */ /* 0x000fe20003f05270 */
[----:B0-----:R-:W-:-:S06]  /*0110*/  ULEA UR4, UR5, UR4, 0x18 ;  /* 0x0000000405047291 */ /* 0x001fcc000f8ec0ff */
[----:B------:R-:W-:Y:S01]  /*0120*/  LEA R7, R11, UR4, 0x2 ;  /* 0x000000040b077c11 */ /* 0x000fe2000f8e10ff */
[----:B--2---:R-:W-:-:S05]  /*0130*/  FADD R0, R2, R5 ;  /* 0x0000000502007221 */ /* 0x004fca0000000000 */
[----:B------:R0:W-:Y:S01]  /*0140*/  STS [R7], R0 ;  /* 0x0000000007007388 */ /* 0x0001e20000000800 */
[----:B------:R-:W-:Y:S06]  /*0150*/  BAR.SYNC.DEFER_BLOCKING 0x0 ;  /* 0x0000000000007b1d */ /* 0x000fec0000010000 */
[----:B------:R-:W-:Y:S05]  /*0160*/  BRA.U !UP0, `(.L_x_0) ;  /* 0x0000000108307547 */ /* 0x000fea000b800000 */
[----:B0-----:R-:W-:-:S07]  /*0170*/  IMAD.U32 R0, RZ, RZ, UR8 ;  /* 0x00000008ff007e24 */ /* 0x001fce000f8e00ff */
.L_x_1:
[----:B------:R-:W-:-:S04]  /*0180*/  SHF.R.U32.HI R6, RZ, 0x1, R0 ;  /* 0x00000001ff067819 */ /* 0x000fc80000011600 */
[----:B------:R-:W-:-:S13]  /*0190*/  ISETP.GE.U32.AND P1, PT, R11, R6, PT ;  /* 0x000000060b00720c */ /* 0x000fda0003f26070 */
[----:B------:R-:W-:Y:S01]  /*01a0*/  @!P1 LEA R2, R6, R7, 0x2 ;  /* 0x0000000706029211 */ /* 0x000fe200078e10ff */
[----:B------:R-:W-:Y:S05]  /*01b0*/  @!P1 LDS R3, [R7] ;  /* 0x0000000007039984 */ /* 0x000fea0000000800 */
[----:B------:R-:W0:Y:S02]  /*01c0*/  @!P1 LDS R2, [R2] ;  /* 0x0000000002029984 */ /* 0x000e240000000800 */
[----:B0-----:R-:W-:-:S05]  /*01d0*/  @!P1 FADD R4, R2, R3 ;  /* 0x0000000302049221 */ /* 0x001fca0000000000 */
[----:B------:R1:W-:Y:S01]  /*01e0*/  @!P1 STS [R7], R4 ;  /* 0x0000000407009388 */ /* 0x0003e20000000800 */
[----:B------:R-:W-:Y:S01]  /*01f0*/  BAR.SYNC.DEFER_BLOCKING 0x0 ;  /* 0x0000000000007b1d */ /* 0x000fe20000010000 */
[----:B------:R-:W-:Y:S01]  /*0200*/  ISETP.GT.U32.AND P1, PT, R0, 0x3, PT ;  /* 0x000000030000780c */ /* 0x000fe20003f24070 */
[----:B------:R-:W-:-:S12]  /*0210*/  IMAD.MOV.U32 R0, RZ, RZ, R6 ;  /* 0x000000ffff007224 */ /* 0x000fd800078e0006 */
[----:B-1----:R-:W-:Y:S05]  /*0220*/  @P1 BRA `(.L_x_1) ;  /* 0xfffffffc00d41947 */ /* 0x002fea000383ffff */
.L_x_0:
[----:B------:R-:W-:Y:S05]  /*0230*/  @P0 EXIT ;  /* 0x000000000000094d */ /* 0x000fea0003800000 */
[----:B------:R-:W1:Y:S01]  /*0240*/  S2UR UR5, SR_CgaCtaId ;  /* 0x00000000000579c3 */ /* 0x000e620000008800 */
[----:B------:R-:W-:-:S07]  /*0250*/  UMOV UR4, 0x400 ;  /* 0x0000040000047882 */ /* 0x000fce0000000000 */
[----:B------:R-:W2:Y:S01]  /*0260*/  LDC.64 R2, c[0x0][0x388] ;  /* 0x0000e200ff027b82 */ /* 0x000ea20000000a00 */
[----:B-1----:R-:W-:Y:S01]  /*0270*/  ULEA UR4, UR5, UR4, 0x18 ;  /* 0x0000000405047291 */ /* 0x002fe2000f8ec0ff */
[----:B--2---:R-:W-:-:S08]  /*0280*/  IMAD.WIDE.U32 R2, R9, 0x4, R2 ;  /* 0x0000000409027825 */ /* 0x004fd000078e0002 */
[----:B------:R-:W1:Y:S04]  /*0290*/  LDS R5, [UR4] ;  /* 0x00000004ff057984 */ /* 0x000e680008000800 */
[----:B-1----:R-:W-:Y:S01]  /*02a0*/  STG.E desc[UR6][R2.64], R5 ;  /* 0x0000000502007986 */ /* 0x002fe2000c101906 */
[----:B------:R-:W-:Y:S05]  /*02b0*/  EXIT ;  /* 0x000000000000794d */ /* 0x000fea0003800000 */
.L_x_2:
[----:B------:R-:W-:-:S00]  /*02c0*/  BRA `(.L_x_2) ;  /* 0xfffffffc00fc7947 */ /* 0x000fc0000383ffff */
[----:B------:R-:W-:-:S00]  /*02d0*/  NOP ;  /* 0x0000000000007918 */ /* 0x000fc00000000000 */
        /* <DEDUP_REMOVED lines=10> */
.L_x_3:


//--------------------- .nv.shared._Z29reductionSequentialAddressingPfS_ --------------------------
	.section	.nv.shared._Z29reductionSequentialAddressingPfS_,"aw",@nobits
	.sectionflags	@""
	.align	4
.nv.shared._Z29reductionSequentialAddressingPfS_:
	.zero		1088


//--------------------- .nv.shared.reserved.0     --------------------------
	.section	.nv.shared.reserved.0,"aw",@nobits
	.weak		__nv_reservedSMEM_offset_0_alias
	.size		__nv_reservedSMEM_offset_0_alias, 0, 64
	.other		__nv_reservedSMEM_offset_0_alias,@"STO_CUDA_RESERVED_SHARED STV_DEFAULT"
__nv_reservedSMEM_offset_0_alias:
	.zero		0
	.zero		64


//--------------------- .nv.constant0._Z29reductionSequentialAddressingPfS_ --------------------------
	.section	.nv.constant0._Z29reductionSequentialAddressingPfS_,"a",@progbits
	.sectionflags	@""
	.align	4
.nv.constant0._Z29reductionSequentialAddressingPfS_:
	.zero		912


//--------------------- SYMBOLS --------------------------

	.type		.nv.reservedSmem.offset0,@object
	.size		.nv.reservedSmem.offset0,0x4
	.type		.nv.reservedSmem.cap,@object
	.size		.nv.reservedSmem.cap,0x4
